	.headerflags	@"EF_CUDA_TEXMODE_UNIFIED EF_CUDA_64BIT_ADDRESS EF_CUDA_ACCELERATORS EF_CUDA_SM90 EF_CUDA_VIRTUAL_SM(EF_CUDA_SM90)"
	.elftype	@"ET_EXEC"


//--------------------- .nv.info                  --------------------------
	.section	.nv.info,"",@"SHT_CUDA_INFO"
	.align	4


	//----- nvinfo : EIATTR_REGCOUNT
	.align		4
        /*0000*/ 	.byte	0x04, 0x2f
        /*0002*/ 	.short	(.L_3 - .L_2)
	.align		4
.L_2:
        /*0004*/ 	.word	index@(triton_poi_fused__native_batch_norm_legit_no_training_4)
        /*0008*/ 	.word	0x00000012


	//----- nvinfo : EIATTR_MIN_STACK_SIZE
	.align		4
.L_3:
        /*000c*/ 	.byte	0x04, 0x12
        /*000e*/ 	.short	(.L_5 - .L_4)
	.align		4
.L_4:
        /*0010*/ 	.word	index@(triton_poi_fused__native_batch_norm_legit_no_training_4)
        /*0014*/ 	.word	0x00000000


	//----- nvinfo : EIATTR_FRAME_SIZE
	.align		4
.L_5:
        /*0018*/ 	.byte	0x04, 0x11
        /*001a*/ 	.short	(.L_7 - .L_6)
	.align		4
.L_6:
        /*001c*/ 	.word	index@(triton_poi_fused__native_batch_norm_legit_no_training_4)
        /*0020*/ 	.word	0x00000000


	//----- nvinfo : EIATTR_MIN_STACK_SIZE
	.align		4
.L_7:
        /*0024*/ 	.byte	0x04, 0x12
        /*0026*/ 	.short	(.L_9 - .L_8)
	.align		4
.L_8:
        /*0028*/ 	.word	index@(triton_poi_fused__native_batch_norm_legit_no_training_4)
        /*002c*/ 	.word	0x00000000
.L_9:


//--------------------- .nv.info.triton_poi_fused__native_batch_norm_legit_no_training_4 --------------------------
	.section	.nv.info.triton_poi_fused__native_batch_norm_legit_no_training_4,"",@"SHT_CUDA_INFO"
	.sectionflags	@""
	.align	4


	//----- nvinfo : EIATTR_CUDA_API_VERSION
	.align		4
        /*0000*/ 	.byte	0x04, 0x37
        /*0002*/ 	.short	(.L_11 - .L_10)
.L_10:
        /*0004*/ 	.word	0x0000007c


	//----- nvinfo : EIATTR_KPARAM_INFO
	.align		4
.L_11:
        /*0008*/ 	.byte	0x04, 0x17
        /*000a*/ 	.short	(.L_13 - .L_12)
.L_12:
        /*000c*/ 	.word	0x00000000
        /*0010*/ 	.short	0x0006
        /*0012*/ 	.short	0x0030
        /*0014*/ 	.byte	0x00, 0xf0, 0x11, 0x00


	//----- nvinfo : EIATTR_KPARAM_INFO
	.align		4
.L_13:
        /*0018*/ 	.byte	0x04, 0x17
        /*001a*/ 	.short	(.L_15 - .L_14)
.L_14:
        /*001c*/ 	.word	0x00000000
        /*0020*/ 	.short	0x0005
        /*0022*/ 	.short	0x0028
        /*0024*/ 	.byte	0x00, 0xf4, 0x21, 0x00


	//----- nvinfo : EIATTR_KPARAM_INFO
	.align		4
.L_15:
        /*0028*/ 	.byte	0x04, 0x17
        /*002a*/ 	.short	(.L_17 - .L_16)
.L_16:
        /*002c*/ 	.word	0x00000000
        /*0030*/ 	.short	0x0004
        /*0032*/ 	.short	0x0020
        /*0034*/ 	.byte	0x00, 0xf4, 0x21, 0x00


	//----- nvinfo : EIATTR_KPARAM_INFO
	.align		4
.L_17:
        /*0038*/ 	.byte	0x04, 0x17
        /*003a*/ 	.short	(.L_19 - .L_18)
.L_18:
        /*003c*/ 	.word	0x00000000
        /*0040*/ 	.short	0x0003
        /*0042*/ 	.short	0x0018
        /*0044*/ 	.byte	0x00, 0xf4, 0x21, 0x00


	//----- nvinfo : EIATTR_KPARAM_INFO
	.align		4
.L_19:
        /*0048*/ 	.byte	0x04, 0x17
        /*004a*/ 	.short	(.L_21 - .L_20)
.L_20:
        /*004c*/ 	.word	0x00000000
        /*0050*/ 	.short	0x0002
        /*0052*/ 	.short	0x0010
        /*0054*/ 	.byte	0x00, 0xf4, 0x21, 0x00


	//----- nvinfo : EIATTR_KPARAM_INFO
	.align		4
.L_21:
        /*0058*/ 	.byte	0x04, 0x17
        /*005a*/ 	.short	(.L_23 - .L_22)
.L_22:
        /*005c*/ 	.word	0x00000000
        /*0060*/ 	.short	0x0001
        /*0062*/ 	.short	0x0008
        /*0064*/ 	.byte	0x00, 0xf4, 0x21, 0x00


	//----- nvinfo : EIATTR_KPARAM_INFO
	.align		4
.L_23:
        /*0068*/ 	.byte	0x04, 0x17
        /*006a*/ 	.short	(.L_25 - .L_24)
.L_24:
        /*006c*/ 	.word	0x00000000
        /*0070*/ 	.short	0x0000
        /*0072*/ 	.short	0x0000
        /*0074*/ 	.byte	0x00, 0xf4, 0x21, 0x00


	//----- nvinfo : EIATTR_SPARSE_MMA_MASK
	.align		4
.L_25:
        /*0078*/ 	.byte	0x03, 0x50
        /*007a*/ 	.short	0x0000


	//----- nvinfo : EIATTR_MAXREG_COUNT
	.align		4
        /*007c*/ 	.byte	0x03, 0x1b
        /*007e*/ 	.short	0x00ff


	//----- nvinfo : EIATTR_EXIT_INSTR_OFFSETS
	.align		4
        /*0080*/ 	.byte	0x04, 0x1c
        /*0082*/ 	.short	(.L_27 - .L_26)


	//   ....[0]....
.L_26:
        /*0084*/ 	.word	0x00000300


	//   ....[1]....
        /*0088*/ 	.word	0x00000320


	//----- nvinfo : EIATTR_REQNTID
	.align		4
.L_27:
        /*008c*/ 	.byte	0x04, 0x10
        /*008e*/ 	.short	(.L_29 - .L_28)
.L_28:
        /*0090*/ 	.word	0x00000080
        /*0094*/ 	.word	0x00000001
        /*0098*/ 	.word	0x00000001


	//----- nvinfo : EIATTR_CBANK_PARAM_SIZE
	.align		4
.L_29:
        /*009c*/ 	.byte	0x03, 0x19
        /*009e*/ 	.short	0x0034


	//----- nvinfo : EIATTR_PARAM_CBANK
	.align		4
        /*00a0*/ 	.byte	0x04, 0x0a
        /*00a2*/ 	.short	(.L_31 - .L_30)
	.align		4
.L_30:
        /*00a4*/ 	.word	index@(.nv.constant0.triton_poi_fused__native_batch_norm_legit_no_training_4)
        /*00a8*/ 	.short	0x0210
        /*00aa*/ 	.short	0x0034


	//----- nvinfo : EIATTR_SW_WAR
	.align		4
.L_31:
        /*00ac*/ 	.byte	0x04, 0x36
        /*00ae*/ 	.short	(.L_33 - .L_32)
.L_32:
        /*00b0*/ 	.word	0x00000008
.L_33:


//--------------------- .nv.callgraph             --------------------------
	.section	.nv.callgraph,"",@"SHT_CUDA_CALLGRAPH"
	.align	4
	.sectionentsize	8
	.align		4
        /*0000*/ 	.word	0x00000000
	.align		4
        /*0004*/ 	.word	0xffffffff
	.align		4
        /*0008*/ 	.word	0x00000000
	.align		4
        /*000c*/ 	.word	0xfffffffe
	.align		4
        /*0010*/ 	.word	0x00000000
	.align		4
        /*0014*/ 	.word	0xfffffffd
	.align		4
        /*0018*/ 	.word	0x00000000
	.align		4
        /*001c*/ 	.word	0xfffffffc


//--------------------- .nv.constant4             --------------------------
	.section	.nv.constant4,"a",@progbits
	.align	8
	.align		8
.nv.constant4:
        /*0000*/ 	.dword	_$_str
	.align		8
        /*0008*/ 	.dword	_$_str_$_2


//--------------------- .text.triton_poi_fused__native_batch_norm_legit_no_training_4 --------------------------
	.section	.text.triton_poi_fused__native_batch_norm_legit_no_training_4,"ax",@progbits
	.align	128
        .global         triton_poi_fused__native_batch_norm_legit_no_training_4
        .type           triton_poi_fused__native_batch_norm_legit_no_training_4,@function
        .size           triton_poi_fused__native_batch_norm_legit_no_training_4,(.L_x_1 - triton_poi_fused__native_batch_norm_legit_no_training_4)
        .other          triton_poi_fused__native_batch_norm_legit_no_training_4,@"STO_CUDA_ENTRY STV_DEFAULT"
triton_poi_fused__native_batch_norm_legit_no_training_4:
.text.triton_poi_fused__native_batch_norm_legit_no_training_4:
[----:B------:R-:W0:Y:S01]  /*0000*/  LDC R1, c[0x0][0x28] ;  /* 0x00000a00ff017b82 */ /* 0x000e220000000800 */
[----:B------:R-:W1:Y:S07]  /*0010*/  S2R R0, SR_TID.X ;  /* 0x0000000000007919 */ /* 0x000e6e0000002100 */
[----:B------:R-:W2:Y:S01]  /*0020*/  LDC.64 R8, c[0x0][0x220] ;  /* 0x00008800ff087b82 */ /* 0x000ea20000000a00 */
[----:B------:R-:W-:Y:S01]  /*0030*/  HFMA2.MMA R14, -RZ, RZ, 0, 0 ;  /* 0x00000000ff0e7435 */ /* 0x000fe200000001ff */
[----:B------:R-:W-:Y:S01]  /*0040*/  ULDC.64 UR4, c[0x0][0x208] ;  /* 0x0000820000047ab9 */ /* 0x000fe20000000a00 */
[----:B------:R-:W3:Y:S05]  /*0050*/  S2R R3, SR_CTAID.X ;  /* 0x0000000000037919 */ /* 0x000eea0000002500 */
[----:B------:R-:W4:Y:S08]  /*0060*/  LDC.64 R4, c[0x0][0x210] ;  /* 0x00008400ff047b82 */ /* 0x000f300000000a00 */
[----:B------:R-:W5:Y:S08]  /*0070*/  LDC.64 R6, c[0x0][0x218] ;  /* 0x00008600ff067b82 */ /* 0x000f700000000a00 */
[----:B------:R-:W5:Y:S01]  /*0080*/  LDC.64 R10, c[0x0][0x228] ;  /* 0x00008a00ff0a7b82 */ /* 0x000f620000000a00 */
[----:B-1----:R-:W-:-:S07]  /*0090*/  LOP3.LUT R0, R0, 0x7f, RZ, 0xc0, !PT ;  /* 0x0000007f00007812 */ /* 0x002fce00078ec0ff */
[----:B------:R-:W1:Y:S01]  /*00a0*/  LDC.64 R12, c[0x0][0x230] ;  /* 0x00008c00ff0c7b82 */ /* 0x000e620000000a00 */
[----:B---3--:R-:W-:Y:S02]  /*00b0*/  SHF.R.S32.HI R2, RZ, 0x18, R3 ;  /* 0x00000018ff027819 */ /* 0x008fe40000011403 */
[----:B------:R-:W-:Y:S02]  /*00c0*/  LEA R0, R3, R0, 0x7 ;  /* 0x0000000003007211 */ /* 0x000fe400078e38ff */
[----:B------:R-:W-:Y:S02]  /*00d0*/  SGXT R3, R2, 0x1 ;  /* 0x000000010203781a */ /* 0x000fe40000000200 */
[----:B------:R-:W-:Y:S02]  /*00e0*/  ISETP.GE.AND P2, PT, R0, 0x200, PT ;  /* 0x000002000000780c */ /* 0x000fe40003f46270 */
[----:B------:R-:W-:-:S04]  /*00f0*/  LEA.HI R3, R3, R0, RZ, 0x4 ;  /* 0x0000000003037211 */ /* 0x000fc800078f20ff */
[----:B------:R-:W-:-:S04]  /*0100*/  SHF.R.S32.HI R3, RZ, 0x4, R3 ;  /* 0x00000004ff037819 */ /* 0x000fc80000011403 */
[----:B------:R-:W-:-:S04]  /*0110*/  LEA.HI R2, R3, R3, RZ, 0x3 ;  /* 0x0000000303027211 */ /* 0x000fc800078f18ff */
[----:B------:R-:W-:-:S04]  /*0120*/  LOP3.LUT R2, R2, 0xfffffff8, RZ, 0xc0, !PT ;  /* 0xfffffff802027812 */ /* 0x000fc800078ec0ff */
[----:B------:R-:W-:-:S05]  /*0130*/  IADD3 R15, R3, -R2, RZ ;  /* 0x80000002030f7210 */ /* 0x000fca0007ffe0ff */
[----:B--2---:R-:W-:-:S05]  /*0140*/  IMAD.WIDE R8, R15, 0x4, R8 ;  /* 0x000000040f087825 */ /* 0x004fca00078e0208 */
[----:B------:R2:W3:Y:S01]  /*0150*/  @!P2 LDG.E.EL R14, desc[UR4][R8.64] ;  /* 0x00000004080ea981 */ /* 0x0004e2000c2e1900 */
[----:B------:R-:W-:Y:S01]  /*0160*/  CS2R R2, SRZ ;  /* 0x0000000000027805 */ /* 0x000fe2000001ff00 */
[----:B----4-:R-:W-:-:S04]  /*0170*/  IMAD.WIDE R4, R0, 0x4, R4 ;  /* 0x0000000400047825 */ /* 0x010fc800078e0204 */
[C---:B-----5:R-:W-:Y:S01]  /*0180*/  IMAD.WIDE R6, R15.reuse, 0x4, R6 ;  /* 0x000000040f067825 */ /* 0x060fe200078e0206 */
[----:B------:R4:W5:Y:S03]  /*0190*/  @!P2 LDG.E R2, desc[UR4][R4.64] ;  /* 0x000000040402a981 */ /* 0x000966000c1e1900 */
[C---:B0-2---:R-:W-:Y:S01]  /*01a0*/  IMAD.WIDE R8, R15.reuse, 0x4, R10 ;  /* 0x000000040f087825 */ /* 0x045fe200078e020a */
[----:B------:R0:W5:Y:S03]  /*01b0*/  @!P2 LDG.E.EL R3, desc[UR4][R6.64] ;  /* 0x000000040603a981 */ /* 0x000166000c2e1900 */
[----:B-1----:R-:W-:Y:S01]  /*01c0*/  IMAD.WIDE R10, R15, 0x4, R12 ;  /* 0x000000040f0a7825 */ /* 0x002fe200078e020c */
[----:B------:R-:W-:Y:S01]  /*01d0*/  CS2R R12, SRZ ;  /* 0x00000000000c7805 */ /* 0x000fe2000001ff00 */
[----:B----4-:R-:W1:Y:S05]  /*01e0*/  LDC.64 R4, c[0x0][0x238] ;  /* 0x00008e00ff047b82 */ /* 0x010e6a0000000a00 */
[----:B------:R-:W2:Y:S04]  /*01f0*/  @!P2 LDG.E.EL R12, desc[UR4][R8.64] ;  /* 0x00000004080ca981 */ /* 0x000ea8000c2e1900 */
[----:B------:R-:W2:Y:S01]  /*0200*/  @!P2 LDG.E.EL R13, desc[UR4][R10.64] ;  /* 0x000000040a0da981 */ /* 0x000ea2000c2e1900 */
[----:B0-----:R-:W-:Y:S01]  /*0210*/  MOV R6, 0x3e800000 ;  /* 0x3e80000000067802 */ /* 0x001fe20000000f00 */
[----:B---3--:R-:W-:-:S04]  /*0220*/  FADD R14, R14, 9.9999997473787516356e-06 ;  /* 0x3727c5ac0e0e7421 */ /* 0x008fc80000000000 */
[----:B------:R-:W0:Y:S01]  /*0230*/  MUFU.SQRT R15, R14 ;  /* 0x0000000e000f7308 */ /* 0x000e220000002000 */
[----:B-----5:R-:W-:Y:S01]  /*0240*/  FADD R2, -R3, R2 ;  /* 0x0000000203027221 */ /* 0x020fe20000000100 */
[C---:B0-----:R-:W-:Y:S02]  /*0250*/  FSETP.GT.AND P0, PT, R15.reuse, 8.50705917302346158658e+37, PT ;  /* 0x7e8000000f00780b */ /* 0x041fe40003f04000 */
[----:B------:R-:W-:Y:S02]  /*0260*/  FSETP.GEU.AND P1, PT, R15, 1.175494350822287508e-38, PT ;  /* 0x008000000f00780b */ /* 0x000fe40003f2e000 */
[----:B------:R-:W-:-:S09]  /*0270*/  FSEL R6, R6, 1, P0 ;  /* 0x3f80000006067808 */ /* 0x000fd20000000000 */
[----:B------:R-:W-:Y:S02]  /*0280*/  @P0 FMUL R15, R15, 0.25 ;  /* 0x3e8000000f0f0820 */ /* 0x000fe40000400000 */
[----:B------:R-:W-:Y:S02]  /*0290*/  @!P1 FMUL R6, R6, 16777216 ;  /* 0x4b80000006069820 */ /* 0x000fe40000400000 */
[----:B------:R-:W-:-:S06]  /*02a0*/  @!P1 FMUL R15, R15, 16777216 ;  /* 0x4b8000000f0f9820 */ /* 0x000fcc0000400000 */
[----:B------:R-:W0:Y:S02]  /*02b0*/  MUFU.RCP R15, R15 ;  /* 0x0000000f000f7308 */ /* 0x000e240000001000 */
[----:B0-----:R-:W-:-:S04]  /*02c0*/  FMUL R3, R15, R6 ;  /* 0x000000060f037220 */ /* 0x001fc80000400000 */
[----:B------:R-:W-:Y:S01]  /*02d0*/  FMUL R6, R2, R3 ;  /* 0x0000000302067220 */ /* 0x000fe20000400000 */
[----:B-1----:R-:W-:-:S04]  /*02e0*/  IMAD.WIDE R2, R0, 0x4, R4 ;  /* 0x0000000400027825 */ /* 0x002fc800078e0204 */
[----:B--2---:R-:W-:Y:S01]  /*02f0*/  FFMA R13, R6, R12, R13 ;  /* 0x0000000c060d7223 */ /* 0x004fe2000000000d */
[----:B------:R-:W-:Y:S06]  /*0300*/  @P2 EXIT ;  /* 0x000000000000294d */ /* 0x000fec0003800000 */
[----:B------:R-:W-:Y:S01]  /*0310*/  STG.E desc[UR4][R2.64], R13 ;  /* 0x0000000d02007986 */ /* 0x000fe2000c101904 */
[----:B------:R-:W-:Y:S05]  /*0320*/  EXIT ;  /* 0x000000000000794d */ /* 0x000fea0003800000 */
.L_x_0:
[----:B------:R-:W-:-:S00]  /*0330*/  BRA `(.L_x_0) ;  /* 0xfffffffc00fc7947 */ /* 0x000fc0000383ffff */
[----:B------:R-:W-:-:S00]  /*0340*/  NOP ;  /* 0x0000000000007918 */ /* 0x000fc00000000000 */
        /* <DEDUP_REMOVED lines=11> */
.L_x_1:


//--------------------- .nv.global.init           --------------------------
	.section	.nv.global.init,"aw",@progbits
.nv.global.init:
	.type		_$_str,@object
	.size		_$_str,(_$_str_$_2 - _$_str)
_$_str:
        /*0000*/ 	.byte	0x5f, 0x5f, 0x43, 0x55, 0x44, 0x41, 0x5f, 0x46, 0x54, 0x5a, 0x00
	.type		_$_str_$_2,@object
	.size		_$_str_$_2,(.L_1 - _$_str_$_2)
_$_str_$_2:
        /*000b*/ 	.byte	0x5f, 0x5f, 0x43, 0x55, 0x44, 0x41, 0x5f, 0x50, 0x52, 0x45, 0x43, 0x5f, 0x53, 0x51, 0x52, 0x54
        /*001b*/ 	.byte	0x00
.L_1:


//--------------------- .nv.constant0.triton_poi_fused__native_batch_norm_legit_no_training_4 --------------------------
	.section	.nv.constant0.triton_poi_fused__native_batch_norm_legit_no_training_4,"a",@progbits
	.sectionflags	@""
	.align	4
.nv.constant0.triton_poi_fused__native_batch_norm_legit_no_training_4:
	.zero		580
